//
// Generated by NVIDIA NVVM Compiler
//
// Compiler Build ID: CL-36424714
// Cuda compilation tools, release 13.0, V13.0.88
// Based on NVVM 20.0.0
//

.version 9.0
.target sm_100
.address_size 64

	// .globl	_Z7sum_arrPfS_

.visible .entry _Z7sum_arrPfS_(
	.param .u64 .ptr .align 1 _Z7sum_arrPfS__param_0,
	.param .u64 .ptr .align 1 _Z7sum_arrPfS__param_1
)
{
	.reg .b32 	%r<11>;
	.reg .b32 	%f<3>;
	.reg .b64 	%rd<7>;

	ld.param.u64 	%rd1, [_Z7sum_arrPfS__param_0];
	ld.param.u64 	%rd2, [_Z7sum_arrPfS__param_1];
	cvta.to.global.u64 	%rd3, %rd2;
	cvta.to.global.u64 	%rd4, %rd1;
	mov.u32 	%r1, %ctaid.x;
	mov.u32 	%r2, %ntid.x;
	mov.u32 	%r3, %tid.x;
	mad.lo.s32 	%r4, %r1, %r2, %r3;
	mov.u32 	%r5, %ctaid.y;
	mov.u32 	%r6, %ntid.y;
	mov.u32 	%r7, %tid.y;
	mad.lo.s32 	%r8, %r5, %r6, %r7;
	shl.b32 	%r9, %r8, 8;
	add.s32 	%r10, %r9, %r4;
	mul.wide.s32 	%rd5, %r10, 4;
	add.s64 	%rd6, %rd4, %rd5;
	ld.global.f32 	%f1, [%rd6];
	atom.global.add.f32 	%f2, [%rd3], %f1;
	ret;

}


// ===== COMPILED SASS (sm_100) =====

	.target	sm_100

	.elftype	@"ET_EXEC"


//--------------------- .note.nv.tkinfo           --------------------------
	.section	.note.nv.tkinfo,"",@"SHT_NOTE"
	.sectionflags	@"SHF_NOTE_NV_TKINFO"
	.tkinfo
        /*0018*/ 	.word	0x00000002
        /*0030*/ 	.string	""
        /*0030*/ 	.string	"ptxas"
        /*0030*/ 	.string	"Cuda compilation tools, release 13.0, V13.0.88"
        /*0030*/ 	.string	"Build cuda_13.0.r13.0/compiler.36424714_0"
        /*0030*/ 	.string	"-arch sm_100 -m 64 "



//--------------------- .note.nv.cuinfo           --------------------------
	.section	.note.nv.cuinfo,"",@"SHT_NOTE"
	.sectionflags	@"SHF_NOTE_NV_CUINFO"
        /*0018*/ 	.short	0x0002
        /*001a*/ 	.short	0x0064
        /*001c*/ 	.short	0x0082
	.zero		2


//--------------------- .nv.info                  --------------------------
	.section	.nv.info,"",@"SHT_CUDA_INFO"
	.align	4


	//----- nvinfo : EIATTR_REGCOUNT
	.align		4
        /*0000*/ 	.byte	0x04, 0x2f
        /*0002*/ 	.short	(.L_1 - .L_0)
	.align		4
.L_0:
        /*0004*/ 	.word	index@(_Z7sum_arrPfS_)
        /*0008*/ 	.word	0x0000000a


	//----- nvinfo : EIATTR_FRAME_SIZE
	.align		4
.L_1:
        /*000c*/ 	.byte	0x04, 0x11
        /*000e*/ 	.short	(.L_3 - .L_2)
	.align		4
.L_2:
        /*0010*/ 	.word	index@(_Z7sum_arrPfS_)
        /*0014*/ 	.word	0x00000000


	//----- nvinfo : EIATTR_MIN_STACK_SIZE
	.align		4
.L_3:
        /*0018*/ 	.byte	0x04, 0x12
        /*001a*/ 	.short	(.L_5 - .L_4)
	.align		4
.L_4:
        /*001c*/ 	.word	index@(_Z7sum_arrPfS_)
        /*0020*/ 	.word	0x00000000
.L_5:


//--------------------- .nv.compat                --------------------------
	.section	.nv.compat,"",@"SHT_CUDA_COMPAT_INFO"
	.align	4
        /*0000*/ 	.byte	0x02, 0x09, 0x00, 0x00, 0x02, 0x02, 0x01, 0x00, 0x02, 0x05, 0x05, 0x00, 0x03, 0x07, 0x01, 0x01
        /*0010*/ 	.byte	0x02, 0x03, 0x00, 0x00, 0x02, 0x06, 0x01, 0x00, 0x04, 0x0b, 0x08, 0x00, 0x09, 0x00, 0x00, 0x00
        /*0020*/ 	.byte	0x00, 0x00, 0x00, 0x00


//--------------------- .nv.info._Z7sum_arrPfS_   --------------------------
	.section	.nv.info._Z7sum_arrPfS_,"",@"SHT_CUDA_INFO"
	.sectionflags	@""
	.align	4


	//----- nvinfo : EIATTR_CUDA_API_VERSION
	.align		4
        /*0000*/ 	.byte	0x04, 0x37
        /*0002*/ 	.short	(.L_7 - .L_6)
.L_6:
        /*0004*/ 	.word	0x00000082


	//----- nvinfo : EIATTR_KPARAM_INFO
	.align		4
.L_7:
        /*0008*/ 	.byte	0x04, 0x17
        /*000a*/ 	.short	(.L_9 - .L_8)
.L_8:
        /*000c*/ 	.word	0x00000000
        /*0010*/ 	.short	0x0001
        /*0012*/ 	.short	0x0008
        /*0014*/ 	.byte	0x00, 0xf5, 0x21, 0x00


	//----- nvinfo : EIATTR_KPARAM_INFO
	.align		4
.L_9:
        /*0018*/ 	.byte	0x04, 0x17
        /*001a*/ 	.short	(.L_11 - .L_10)
.L_10:
        /*001c*/ 	.word	0x00000000
        /*0020*/ 	.short	0x0000
        /*0022*/ 	.short	0x0000
        /*0024*/ 	.byte	0x00, 0xf5, 0x21, 0x00


	//----- nvinfo : EIATTR_SPARSE_MMA_MASK
	.align		4
.L_11:
        /*0028*/ 	.byte	0x03, 0x50
        /*002a*/ 	.short	0x0000


	//----- nvinfo : EIATTR_MAXREG_COUNT
	.align		4
        /*002c*/ 	.byte	0x03, 0x1b
        /*002e*/ 	.short	0x00ff


	//----- nvinfo : EIATTR_MERCURY_ISA_VERSION
	.align		4
        /*0030*/ 	.byte	0x03, 0x5f
        /*0032*/ 	.short	0x0101


	//----- nvinfo : EIATTR_VRC_CTA_INIT_COUNT
	.align		4
        /*0034*/ 	.byte	0x02, 0x4a
	.zero		1
	.zero		1


	//----- nvinfo : EIATTR_EXIT_INSTR_OFFSETS
	.align		4
        /*0038*/ 	.byte	0x04, 0x1c
        /*003a*/ 	.short	(.L_13 - .L_12)


	//   ....[0]....
.L_12:
        /*003c*/ 	.word	0x00000100


	//----- nvinfo : EIATTR_CBANK_PARAM_SIZE
	.align		4
.L_13:
        /*0040*/ 	.byte	0x03, 0x19
        /*0042*/ 	.short	0x0010


	//----- nvinfo : EIATTR_PARAM_CBANK
	.align		4
        /*0044*/ 	.byte	0x04, 0x0a
        /*0046*/ 	.short	(.L_15 - .L_14)
	.align		4
.L_14:
        /*0048*/ 	.word	index@(.nv.constant0._Z7sum_arrPfS_)
        /*004c*/ 	.short	0x0380
        /*004e*/ 	.short	0x0010


	//----- nvinfo : EIATTR_SW_WAR
	.align		4
.L_15:
        /*0050*/ 	.byte	0x04, 0x36
        /*0052*/ 	.short	(.L_17 - .L_16)
.L_16:
        /*0054*/ 	.word	0x00000008
.L_17:


//--------------------- .nv.callgraph             --------------------------
	.section	.nv.callgraph,"",@"SHT_CUDA_CALLGRAPH"
	.align	4
	.sectionentsize	8
	.align		4
        /*0000*/ 	.word	0x00000000
	.align		4
        /*0004*/ 	.word	0xffffffff
	.align		4
        /*0008*/ 	.word	0x00000000
	.align		4
        /*000c*/ 	.word	0xfffffffe
	.align		4
        /*0010*/ 	.word	0x00000000
	.align		4
        /*0014*/ 	.word	0xfffffffd
	.align		4
        /*0018*/ 	.word	0x00000000
	.align		4
        /*001c*/ 	.word	0xfffffffc


//--------------------- .text._Z7sum_arrPfS_      --------------------------
	.section	.text._Z7sum_arrPfS_,"ax",@progbits
	.align	128
        .global         _Z7sum_arrPfS_
        .type           _Z7sum_arrPfS_,@function
        .size           _Z7sum_arrPfS_,(.L_x_1 - _Z7sum_arrPfS_)
        .other          _Z7sum_arrPfS_,@"STO_CUDA_ENTRY STV_DEFAULT"
_Z7sum_arrPfS_:
.text._Z7sum_arrPfS_:
[----:B------:R-:W-:Y:S01]  /*0000*/  LDC R1, c[0x0][0x37c] ;  /* 0x0000df00ff017b82 */ /* 0x000fe20000000800 */
[----:B------:R-:W0:Y:S07]  /*0010*/  S2R R5, SR_TID.X ;  /* 0x0000000000057919 */ /* 0x000e2e0000002100 */
[----:B------:R-:W0:Y:S01]  /*0020*/  S2UR UR6, SR_CTAID.X ;  /* 0x00000000000679c3 */ /* 0x000e220000002500 */
[----:B------:R-:W1:Y:S01]  /*0030*/  LDCU.64 UR4, c[0x0][0x358] ;  /* 0x00006b00ff0477ac */ /* 0x000e620008000a00 */
[----:B------:R-:W2:Y:S06]  /*0040*/  S2R R7, SR_TID.Y ;  /* 0x0000000000077919 */ /* 0x000eac0000002200 */
[----:B------:R-:W0:Y:S08]  /*0050*/  LDC R0, c[0x0][0x360] ;  /* 0x0000d800ff007b82 */ /* 0x000e300000000800 */
[----:B------:R-:W2:Y:S08]  /*0060*/  S2UR UR7, SR_CTAID.Y ;  /* 0x00000000000779c3 */ /* 0x000eb00000002600 */
[----:B------:R-:W2:Y:S08]  /*0070*/  LDC R4, c[0x0][0x364] ;  /* 0x0000d900ff047b82 */ /* 0x000eb00000000800 */
[----:B------:R-:W3:Y:S01]  /*0080*/  LDC.64 R2, c[0x0][0x380] ;  /* 0x0000e000ff027b82 */ /* 0x000ee20000000a00 */
[----:B0-----:R-:W-:-:S02]  /*0090*/  IMAD R0, R0, UR6, R5 ;  /* 0x0000000600007c24 */ /* 0x001fc4000f8e0205 */
[----:B--2---:R-:W-:-:S05]  /*00a0*/  IMAD R5, R4, UR7, R7 ;  /* 0x0000000704057c24 */ /* 0x004fca000f8e0207 */
[----:B------:R-:W-:-:S05]  /*00b0*/  LEA R5, R5, R0, 0x8 ;  /* 0x0000000005057211 */ /* 0x000fca00078e40ff */
[----:B---3--:R-:W-:-:S06]  /*00c0*/  IMAD.WIDE R2, R5, 0x4, R2 ;  /* 0x0000000405027825 */ /* 0x008fcc00078e0202 */
[----:B-1----:R-:W2:Y:S01]  /*00d0*/  LDG.E R3, desc[UR4][R2.64] ;  /* 0x0000000402037981 */ /* 0x002ea2000c1e1900 */
[----:B------:R-:W2:Y:S03]  /*00e0*/  LDC.64 R4, c[0x0][0x388] ;  /* 0x0000e200ff047b82 */ /* 0x000ea60000000a00 */
[----:B--2---:R-:W-:Y:S01]  /*00f0*/  REDG.E.ADD.F32.FTZ.RN.STRONG.GPU desc[UR4][R4.64], R3 ;  /* 0x00000003040079a6 */ /* 0x004fe2000c12f304 */
[----:B------:R-:W-:Y:S05]  /*0100*/  EXIT ;  /* 0x000000000000794d */ /* 0x000fea0003800000 */
.L_x_0:
[----:B------:R-:W-:-:S00]  /*0110*/  BRA `(.L_x_0) ;  /* 0xfffffffc00fc7947 */ /* 0x000fc0000383ffff */
[----:B------:R-:W-:-:S00]  /*0120*/  NOP ;  /* 0x0000000000007918 */ /* 0x000fc00000000000 */
        /* <DEDUP_REMOVED lines=13> */
.L_x_1:


//--------------------- .nv.shared.reserved.0     --------------------------
	.section	.nv.shared.reserved.0,"aw",@nobits
	.weak		__nv_reservedSMEM_offset_0_alias
	.size		__nv_reservedSMEM_offset_0_alias, 0, 64
	.other		__nv_reservedSMEM_offset_0_alias,@"STO_CUDA_RESERVED_SHARED STV_DEFAULT"
__nv_reservedSMEM_offset_0_alias:
	.zero		0
	.zero		64


//--------------------- .nv.constant0._Z7sum_arrPfS_ --------------------------
	.section	.nv.constant0._Z7sum_arrPfS_,"a",@progbits
	.sectionflags	@""
	.align	4
.nv.constant0._Z7sum_arrPfS_:
	.zero		912


//--------------------- SYMBOLS --------------------------

	.type		.nv.reservedSmem.offset0,@object
	.size		.nv.reservedSmem.offset0,0x4
